	.headerflags	@"EF_CUDA_TEXMODE_UNIFIED EF_CUDA_64BIT_ADDRESS EF_CUDA_ACCELERATORS EF_CUDA_SM90 EF_CUDA_VIRTUAL_SM(EF_CUDA_SM90)"
	.elftype	@"ET_EXEC"


//--------------------- .nv.info                  --------------------------
	.section	.nv.info,"",@"SHT_CUDA_INFO"
	.align	4


	//----- nvinfo : EIATTR_REGCOUNT
	.align		4
        /*0000*/ 	.byte	0x04, 0x2f
        /*0002*/ 	.short	(.L_1 - .L_0)
	.align		4
.L_0:
        /*0004*/ 	.word	index@(triton_poi_fused_convolution_silu_12)
        /*0008*/ 	.word	0x00000010


	//----- nvinfo : EIATTR_MIN_STACK_SIZE
	.align		4
.L_1:
        /*000c*/ 	.byte	0x04, 0x12
        /*000e*/ 	.short	(.L_3 - .L_2)
	.align		4
.L_2:
        /*0010*/ 	.word	index@(triton_poi_fused_convolution_silu_12)
        /*0014*/ 	.word	0x00000000


	//----- nvinfo : EIATTR_FRAME_SIZE
	.align		4
.L_3:
        /*0018*/ 	.byte	0x04, 0x11
        /*001a*/ 	.short	(.L_5 - .L_4)
	.align		4
.L_4:
        /*001c*/ 	.word	index@(triton_poi_fused_convolution_silu_12)
        /*0020*/ 	.word	0x00000000


	//----- nvinfo : EIATTR_MIN_STACK_SIZE
	.align		4
.L_5:
        /*0024*/ 	.byte	0x04, 0x12
        /*0026*/ 	.short	(.L_7 - .L_6)
	.align		4
.L_6:
        /*0028*/ 	.word	index@(triton_poi_fused_convolution_silu_12)
        /*002c*/ 	.word	0x00000000
.L_7:


//--------------------- .nv.info.triton_poi_fused_convolution_silu_12 --------------------------
	.section	.nv.info.triton_poi_fused_convolution_silu_12,"",@"SHT_CUDA_INFO"
	.sectionflags	@""
	.align	4


	//----- nvinfo : EIATTR_CUDA_API_VERSION
	.align		4
        /*0000*/ 	.byte	0x04, 0x37
        /*0002*/ 	.short	(.L_9 - .L_8)
.L_8:
        /*0004*/ 	.word	0x0000007c


	//----- nvinfo : EIATTR_KPARAM_INFO
	.align		4
.L_9:
        /*0008*/ 	.byte	0x04, 0x17
        /*000a*/ 	.short	(.L_11 - .L_10)
.L_10:
        /*000c*/ 	.word	0x00000000
        /*0010*/ 	.short	0x0003
        /*0012*/ 	.short	0x0018
        /*0014*/ 	.byte	0x00, 0xf0, 0x11, 0x00


	//----- nvinfo : EIATTR_KPARAM_INFO
	.align		4
.L_11:
        /*0018*/ 	.byte	0x04, 0x17
        /*001a*/ 	.short	(.L_13 - .L_12)
.L_12:
        /*001c*/ 	.word	0x00000000
        /*0020*/ 	.short	0x0002
        /*0022*/ 	.short	0x0010
        /*0024*/ 	.byte	0x00, 0xf4, 0x21, 0x00


	//----- nvinfo : EIATTR_KPARAM_INFO
	.align		4
.L_13:
        /*0028*/ 	.byte	0x04, 0x17
        /*002a*/ 	.short	(.L_15 - .L_14)
.L_14:
        /*002c*/ 	.word	0x00000000
        /*0030*/ 	.short	0x0001
        /*0032*/ 	.short	0x0008
        /*0034*/ 	.byte	0x00, 0xf4, 0x21, 0x00


	//----- nvinfo : EIATTR_KPARAM_INFO
	.align		4
.L_15:
        /*0038*/ 	.byte	0x04, 0x17
        /*003a*/ 	.short	(.L_17 - .L_16)
.L_16:
        /*003c*/ 	.word	0x00000000
        /*0040*/ 	.short	0x0000
        /*0042*/ 	.short	0x0000
        /*0044*/ 	.byte	0x00, 0xf4, 0x21, 0x00


	//----- nvinfo : EIATTR_SPARSE_MMA_MASK
	.align		4
.L_17:
        /*0048*/ 	.byte	0x03, 0x50
        /*004a*/ 	.short	0x0000


	//----- nvinfo : EIATTR_MAXREG_COUNT
	.align		4
        /*004c*/ 	.byte	0x03, 0x1b
        /*004e*/ 	.short	0x00ff


	//----- nvinfo : EIATTR_EXIT_INSTR_OFFSETS
	.align		4
        /*0050*/ 	.byte	0x04, 0x1c
        /*0052*/ 	.short	(.L_19 - .L_18)


	//   ....[0]....
.L_18:
        /*0054*/ 	.word	0x00000330


	//----- nvinfo : EIATTR_REQNTID
	.align		4
.L_19:
        /*0058*/ 	.byte	0x04, 0x10
        /*005a*/ 	.short	(.L_21 - .L_20)
.L_20:
        /*005c*/ 	.word	0x00000100
        /*0060*/ 	.word	0x00000001
        /*0064*/ 	.word	0x00000001


	//----- nvinfo : EIATTR_CBANK_PARAM_SIZE
	.align		4
.L_21:
        /*0068*/ 	.byte	0x03, 0x19
        /*006a*/ 	.short	0x001c


	//----- nvinfo : EIATTR_PARAM_CBANK
	.align		4
        /*006c*/ 	.byte	0x04, 0x0a
        /*006e*/ 	.short	(.L_23 - .L_22)
	.align		4
.L_22:
        /*0070*/ 	.word	index@(.nv.constant0.triton_poi_fused_convolution_silu_12)
        /*0074*/ 	.short	0x0210
        /*0076*/ 	.short	0x001c


	//----- nvinfo : EIATTR_SW_WAR
	.align		4
.L_23:
        /*0078*/ 	.byte	0x04, 0x36
        /*007a*/ 	.short	(.L_25 - .L_24)
.L_24:
        /*007c*/ 	.word	0x00000008
.L_25:


//--------------------- .nv.callgraph             --------------------------
	.section	.nv.callgraph,"",@"SHT_CUDA_CALLGRAPH"
	.align	4
	.sectionentsize	8
	.align		4
        /*0000*/ 	.word	0x00000000
	.align		4
        /*0004*/ 	.word	0xffffffff
	.align		4
        /*0008*/ 	.word	0x00000000
	.align		4
        /*000c*/ 	.word	0xfffffffe
	.align		4
        /*0010*/ 	.word	0x00000000
	.align		4
        /*0014*/ 	.word	0xfffffffd
	.align		4
        /*0018*/ 	.word	0x00000000
	.align		4
        /*001c*/ 	.word	0xfffffffc


//--------------------- .text.triton_poi_fused_convolution_silu_12 --------------------------
	.section	.text.triton_poi_fused_convolution_silu_12,"ax",@progbits
	.align	128
        .global         triton_poi_fused_convolution_silu_12
        .type           triton_poi_fused_convolution_silu_12,@function
        .size           triton_poi_fused_convolution_silu_12,(.L_x_1 - triton_poi_fused_convolution_silu_12)
        .other          triton_poi_fused_convolution_silu_12,@"STO_CUDA_ENTRY STV_DEFAULT"
triton_poi_fused_convolution_silu_12:
.text.triton_poi_fused_convolution_silu_12:
[----:B------:R-:W-:Y:S01]  /*0000*/  LDC R1, c[0x0][0x28] ;  /* 0x00000a00ff017b82 */ /* 0x000fe20000000800 */
[----:B------:R-:W1:Y:S07]  /*0010*/  S2R R0, SR_TID.X ;  /* 0x0000000000007919 */ /* 0x000e6e0000002100 */
[----:B------:R-:W2:Y:S01]  /*0020*/  LDC.64 R6, c[0x0][0x218] ;  /* 0x00008600ff067b82 */ /* 0x000ea20000000a00 */
[----:B------:R-:W-:Y:S01]  /*0030*/  ULDC.64 UR4, c[0x0][0x208] ;  /* 0x0000820000047ab9 */ /* 0x000fe20000000a00 */
[----:B------:R-:W3:Y:S06]  /*0040*/  S2R R5, SR_CTAID.X ;  /* 0x0000000000057919 */ /* 0x000eec0000002500 */
[----:B------:R-:W4:Y:S01]  /*0050*/  LDC.64 R2, c[0x0][0x210] ;  /* 0x00008400ff027b82 */ /* 0x000f220000000a00 */
[----:B-1----:R-:W-:-:S04]  /*0060*/  SHF.L.U32 R0, R0, 0x1, RZ ;  /* 0x0000000100007819 */ /* 0x002fc800000006ff */
[----:B------:R-:W-:Y:S02]  /*0070*/  LOP3.LUT R0, R0, 0x1fe, RZ, 0xc0, !PT ;  /* 0x000001fe00007812 */ /* 0x000fe400078ec0ff */
[----:B---3--:R-:W-:Y:S02]  /*0080*/  SHF.R.S32.HI R4, RZ, 0x16, R5 ;  /* 0x00000016ff047819 */ /* 0x008fe40000011405 */
[----:B------:R-:W-:Y:S02]  /*0090*/  LEA R0, R5, R0, 0x9 ;  /* 0x0000000005007211 */ /* 0x000fe400078e48ff */
[----:B------:R-:W-:-:S03]  /*00a0*/  SGXT R5, R4, 0x1 ;  /* 0x000000010405781a */ /* 0x000fc60000000200 */
[----:B----4-:R-:W-:Y:S01]  /*00b0*/  IMAD.WIDE R2, R0, 0x4, R2 ;  /* 0x0000000400027825 */ /* 0x010fe200078e0202 */
[----:B------:R-:W-:-:S04]  /*00c0*/  LEA.HI R5, R5, R0, RZ, 0x7 ;  /* 0x0000000005057211 */ /* 0x000fc800078f38ff */
[----:B------:R-:W-:-:S04]  /*00d0*/  LOP3.LUT R5, R5, 0xffffff80, RZ, 0xc0, !PT ;  /* 0xffffff8005057812 */ /* 0x000fc800078ec0ff */
[----:B------:R-:W-:-:S05]  /*00e0*/  IADD3 R5, R0, -R5, RZ ;  /* 0x8000000500057210 */ /* 0x000fca0007ffe0ff */
[----:B--2---:R-:W-:Y:S02]  /*00f0*/  IMAD.WIDE R6, R5, 0x4, R6 ;  /* 0x0000000405067825 */ /* 0x004fe400078e0206 */
[----:B------:R-:W2:Y:S04]  /*0100*/  LDG.E.64 R4, desc[UR4][R2.64] ;  /* 0x0000000402047981 */ /* 0x000ea8000c1e1b00 */
[----:B------:R-:W2:Y:S02]  /*0110*/  LDG.E.EL.64 R6, desc[UR4][R6.64] ;  /* 0x0000000406067981 */ /* 0x000ea4000c2e1b00 */
[----:B--2---:R-:W-:Y:S01]  /*0120*/  FADD R4, R4, R6 ;  /* 0x0000000604047221 */ /* 0x004fe20000000000 */
[----:B------:R-:W-:-:S03]  /*0130*/  FADD R5, R5, R7 ;  /* 0x0000000705057221 */ /* 0x000fc60000000000 */
[----:B------:R-:W-:Y:S02]  /*0140*/  FADD R8, RZ, -R4 ;  /* 0x80000004ff087221 */ /* 0x000fe40000000000 */
[----:B------:R-:W-:Y:S02]  /*0150*/  STG.E.64 desc[UR4][R2.64], R4 ;  /* 0x0000000402007986 */ /* 0x000fe4000c101b04 */
[----:B------:R-:W-:Y:S01]  /*0160*/  FMUL R9, R8, 1.4426950216293334961 ;  /* 0x3fb8aa3b08097820 */ /* 0x000fe20000400000 */
[----:B------:R-:W-:-:S04]  /*0170*/  FADD R8, RZ, -R5 ;  /* 0x80000005ff087221 */ /* 0x000fc80000000000 */
[----:B------:R-:W-:Y:S01]  /*0180*/  FMUL R10, R8, 1.4426950216293334961 ;  /* 0x3fb8aa3b080a7820 */ /* 0x000fe20000400000 */
[----:B------:R-:W-:-:S04]  /*0190*/  FSETP.GEU.AND P0, PT, R9, -126, PT ;  /* 0xc2fc00000900780b */ /* 0x000fc80003f0e000 */
[----:B------:R-:W-:-:S09]  /*01a0*/  FSETP.GEU.AND P1, PT, R10, -126, PT ;  /* 0xc2fc00000a00780b */ /* 0x000fd20003f2e000 */
[----:B------:R-:W-:-:S04]  /*01b0*/  @!P0 FMUL R9, R9, 0.5 ;  /* 0x3f00000009098820 */ /* 0x000fc80000400000 */
[----:B------:R-:W-:Y:S01]  /*01c0*/  @!P1 FMUL R10, R10, 0.5 ;  /* 0x3f0000000a0a9820 */ /* 0x000fe20000400000 */
[----:B------:R-:W1:Y:S08]  /*01d0*/  MUFU.EX2 R8, R9 ;  /* 0x0000000900087308 */ /* 0x000e700000000800 */
[----:B------:R2:W3:Y:S01]  /*01e0*/  MUFU.EX2 R6, R10 ;  /* 0x0000000a00067308 */ /* 0x0004e20000000800 */
[----:B-1----:R-:W-:Y:S01]  /*01f0*/  @!P0 FMUL R8, R8, R8 ;  /* 0x0000000808088220 */ /* 0x002fe20000400000 */
[----:B--2---:R-:W-:-:S03]  /*0200*/  HFMA2.MMA R10, -RZ, RZ, 1.625, 0 ;  /* 0x3e800000ff0a7435 */ /* 0x004fc600000001ff */
[----:B------:R-:W-:Y:S01]  /*0210*/  FADD R8, R8, 1 ;  /* 0x3f80000008087421 */ /* 0x000fe20000000000 */
[----:B---3--:R-:W-:-:S04]  /*0220*/  @!P1 FMUL R6, R6, R6 ;  /* 0x0000000606069220 */ /* 0x008fc80000400000 */
[----:B------:R-:W-:Y:S01]  /*0230*/  FSETP.GT.AND P0, PT, R8, 8.50705917302346158658e+37, PT ;  /* 0x7e8000000800780b */ /* 0x000fe20003f04000 */
[----:B------:R-:W-:-:S03]  /*0240*/  FADD R11, R6, 1 ;  /* 0x3f800000060b7421 */ /* 0x000fc60000000000 */
[----:B------:R-:W-:Y:S01]  /*0250*/  FSEL R9, R10, 1, P0 ;  /* 0x3f8000000a097808 */ /* 0x000fe20000000000 */
[----:B------:R-:W1:Y:S01]  /*0260*/  LDC.64 R6, c[0x0][0x220] ;  /* 0x00008800ff067b82 */ /* 0x000e620000000a00 */
[----:B------:R-:W-:-:S04]  /*0270*/  FSETP.GT.AND P1, PT, R11, 8.50705917302346158658e+37, PT ;  /* 0x7e8000000b00780b */ /* 0x000fc80003f24000 */
[----:B------:R-:W-:-:S03]  /*0280*/  FSEL R10, R10, 1, P1 ;  /* 0x3f8000000a0a7808 */ /* 0x000fc60000800000 */
[----:B------:R-:W-:-:S06]  /*0290*/  @P0 FMUL R8, R8, 0.25 ;  /* 0x3e80000008080820 */ /* 0x000fcc0000400000 */
[----:B------:R-:W2:Y:S01]  /*02a0*/  MUFU.RCP R8, R8 ;  /* 0x0000000800087308 */ /* 0x000ea20000001000 */
[----:B------:R-:W-:-:S07]  /*02b0*/  @P1 FMUL R11, R11, 0.25 ;  /* 0x3e8000000b0b1820 */ /* 0x000fce0000400000 */
[----:B------:R-:W3:Y:S01]  /*02c0*/  MUFU.RCP R11, R11 ;  /* 0x0000000b000b7308 */ /* 0x000ee20000001000 */
[----:B-1----:R-:W-:-:S04]  /*02d0*/  IMAD.WIDE R6, R0, 0x4, R6 ;  /* 0x0000000400067825 */ /* 0x002fc800078e0206 */
[----:B--2---:R-:W-:-:S04]  /*02e0*/  FMUL R9, R8, R9 ;  /* 0x0000000908097220 */ /* 0x004fc80000400000 */
[----:B------:R-:W-:Y:S01]  /*02f0*/  FMUL R12, R4, R9 ;  /* 0x00000009040c7220 */ /* 0x000fe20000400000 */
[----:B---3--:R-:W-:-:S04]  /*0300*/  FMUL R10, R11, R10 ;  /* 0x0000000a0b0a7220 */ /* 0x008fc80000400000 */
[----:B------:R-:W-:-:S05]  /*0310*/  FMUL R13, R5, R10 ;  /* 0x0000000a050d7220 */ /* 0x000fca0000400000 */
[----:B------:R-:W-:Y:S01]  /*0320*/  STG.E.64 desc[UR4][R6.64], R12 ;  /* 0x0000000c06007986 */ /* 0x000fe2000c101b04 */
[----:B------:R-:W-:Y:S05]  /*0330*/  EXIT ;  /* 0x000000000000794d */ /* 0x000fea0003800000 */
.L_x_0:
[----:B------:R-:W-:-:S00]  /*0340*/  BRA `(.L_x_0) ;  /* 0xfffffffc00fc7947 */ /* 0x000fc0000383ffff */
[----:B------:R-:W-:-:S00]  /*0350*/  NOP ;  /* 0x0000000000007918 */ /* 0x000fc00000000000 */
        /* <DEDUP_REMOVED lines=10> */
.L_x_1:


//--------------------- .nv.constant0.triton_poi_fused_convolution_silu_12 --------------------------
	.section	.nv.constant0.triton_poi_fused_convolution_silu_12,"a",@progbits
	.sectionflags	@""
	.align	4
.nv.constant0.triton_poi_fused_convolution_silu_12:
	.zero		556
